//
// Generated by NVIDIA NVVM Compiler
//
// Compiler Build ID: CL-36424714
// Cuda compilation tools, release 13.0, V13.0.88
// Based on NVVM 20.0.0
//

.version 9.0
.target sm_100
.address_size 64

	// .globl	_Z25gpu_Matrix_MultiplicationPdS_S_i

.visible .entry _Z25gpu_Matrix_MultiplicationPdS_S_i(
	.param .u64 .ptr .align 1 _Z25gpu_Matrix_MultiplicationPdS_S_i_param_0,
	.param .u64 .ptr .align 1 _Z25gpu_Matrix_MultiplicationPdS_S_i_param_1,
	.param .u64 .ptr .align 1 _Z25gpu_Matrix_MultiplicationPdS_S_i_param_2,
	.param .u32 _Z25gpu_Matrix_MultiplicationPdS_S_i_param_3
)
{
	.reg .pred 	%p<11>;
	.reg .b32 	%r<72>;
	.reg .b64 	%rd<88>;
	.reg .b64 	%fd<55>;

	ld.param.u64 	%rd14, [_Z25gpu_Matrix_MultiplicationPdS_S_i_param_0];
	ld.param.u64 	%rd15, [_Z25gpu_Matrix_MultiplicationPdS_S_i_param_1];
	ld.param.u64 	%rd13, [_Z25gpu_Matrix_MultiplicationPdS_S_i_param_2];
	ld.param.u32 	%r43, [_Z25gpu_Matrix_MultiplicationPdS_S_i_param_3];
	cvta.to.global.u64 	%rd1, %rd15;
	cvta.to.global.u64 	%rd2, %rd14;
	mov.u32 	%r1, %tid.x;
	mul.lo.s32 	%r2, %r43, %r43;
	setp.ge.u32 	%p1, %r1, %r2;
	@%p1 bra 	$L__BB0_15;
	setp.lt.s32 	%p2, %r43, 1;
	mul.lo.s32 	%r3, %r43, %r1;
	@%p2 bra 	$L__BB0_15;
	and.b32  	%r4, %r43, 7;
	and.b32  	%r5, %r43, 3;
	and.b32  	%r6, %r43, 2147483640;
	and.b32  	%r7, %r43, 1;
	neg.s32 	%r8, %r6;
	shl.b32 	%r9, %r1, 3;
	add.s64 	%rd3, %rd2, 40;
	add.s64 	%rd4, %rd2, 24;
	cvt.u64.u32 	%rd5, %r3;
	mul.wide.u32 	%rd16, %r3, 8;
	add.s64 	%rd17, %rd16, %rd1;
	add.s64 	%rd6, %rd17, 32;
	add.s32 	%r10, %r9, 8;
	mov.u32 	%r11, %ntid.x;
	cvta.to.global.u64 	%rd7, %rd13;
	mov.u32 	%r59, %r1;
$L__BB0_3:
	setp.lt.u32 	%p3, %r43, 8;
	mul.wide.u32 	%rd18, %r59, 8;
	add.s64 	%rd8, %rd7, %rd18;
	ld.global.f64 	%fd52, [%rd8];
	mov.b32 	%r70, 0;
	@%p3 bra 	$L__BB0_6;
	mul.lo.s32 	%r65, %r1, 5;
	shl.b32 	%r64, %r1, 2;
	mul.lo.s32 	%r63, %r1, 3;
	mul.lo.s32 	%r67, %r1, 7;
	mul.lo.s32 	%r66, %r1, 6;
	shl.b32 	%r62, %r1, 1;
	mov.b64 	%rd87, 0;
	mov.b32 	%r60, 0;
	mov.u64 	%rd86, %rd6;
	mov.u32 	%r61, %r1;
	mov.u32 	%r68, %r8;
$L__BB0_5:
	.pragma "nounroll";
	cvt.u64.u32 	%rd20, %r67;
	add.s64 	%rd21, %rd87, %rd20;
	shl.b64 	%rd22, %rd21, 3;
	add.s64 	%rd23, %rd2, %rd22;
	cvt.u64.u32 	%rd24, %r66;
	add.s64 	%rd25, %rd87, %rd24;
	shl.b64 	%rd26, %rd25, 3;
	add.s64 	%rd27, %rd2, %rd26;
	cvt.u64.u32 	%rd28, %r65;
	add.s64 	%rd29, %rd87, %rd28;
	shl.b64 	%rd30, %rd29, 3;
	add.s64 	%rd31, %rd3, %rd30;
	cvt.u64.u32 	%rd32, %r64;
	add.s64 	%rd33, %rd87, %rd32;
	shl.b64 	%rd34, %rd33, 3;
	add.s64 	%rd35, %rd2, %rd34;
	cvt.u64.u32 	%rd36, %r63;
	add.s64 	%rd37, %rd87, %rd36;
	shl.b64 	%rd38, %rd37, 3;
	add.s64 	%rd39, %rd4, %rd38;
	cvt.u64.u32 	%rd40, %r62;
	add.s64 	%rd41, %rd87, %rd40;
	shl.b64 	%rd42, %rd41, 3;
	add.s64 	%rd43, %rd2, %rd42;
	cvt.u64.u32 	%rd44, %r61;
	add.s64 	%rd45, %rd87, %rd44;
	shl.b64 	%rd46, %rd45, 3;
	add.s64 	%rd47, %rd2, %rd46;
	mul.wide.u32 	%rd48, %r60, 8;
	add.s64 	%rd49, %rd2, %rd48;
	ld.global.f64 	%fd9, [%rd49];
	ld.global.f64 	%fd10, [%rd86+-32];
	fma.rn.f64 	%fd11, %fd9, %fd10, %fd52;
	st.global.f64 	[%rd8], %fd11;
	ld.global.f64 	%fd12, [%rd47+8];
	ld.global.f64 	%fd13, [%rd86+-24];
	fma.rn.f64 	%fd14, %fd12, %fd13, %fd11;
	st.global.f64 	[%rd8], %fd14;
	ld.global.f64 	%fd15, [%rd43+16];
	ld.global.f64 	%fd16, [%rd86+-16];
	fma.rn.f64 	%fd17, %fd15, %fd16, %fd14;
	st.global.f64 	[%rd8], %fd17;
	ld.global.f64 	%fd18, [%rd39];
	ld.global.f64 	%fd19, [%rd86+-8];
	fma.rn.f64 	%fd20, %fd18, %fd19, %fd17;
	st.global.f64 	[%rd8], %fd20;
	ld.global.f64 	%fd21, [%rd35+32];
	ld.global.f64 	%fd22, [%rd86];
	fma.rn.f64 	%fd23, %fd21, %fd22, %fd20;
	st.global.f64 	[%rd8], %fd23;
	ld.global.f64 	%fd24, [%rd31];
	ld.global.f64 	%fd25, [%rd86+8];
	fma.rn.f64 	%fd26, %fd24, %fd25, %fd23;
	st.global.f64 	[%rd8], %fd26;
	ld.global.f64 	%fd27, [%rd27+48];
	ld.global.f64 	%fd28, [%rd86+16];
	fma.rn.f64 	%fd29, %fd27, %fd28, %fd26;
	st.global.f64 	[%rd8], %fd29;
	ld.global.f64 	%fd30, [%rd23+56];
	ld.global.f64 	%fd31, [%rd86+24];
	fma.rn.f64 	%fd52, %fd30, %fd31, %fd29;
	st.global.f64 	[%rd8], %fd52;
	add.s32 	%r68, %r68, 8;
	add.s64 	%rd87, %rd87, 8;
	add.s32 	%r67, %r67, %r9;
	add.s32 	%r66, %r66, %r9;
	add.s32 	%r65, %r65, %r9;
	add.s32 	%r64, %r64, %r9;
	add.s32 	%r63, %r63, %r9;
	add.s32 	%r62, %r62, %r9;
	add.s32 	%r61, %r61, %r9;
	add.s64 	%rd86, %rd86, 64;
	add.s32 	%r60, %r60, %r10;
	setp.ne.s32 	%p4, %r68, 0;
	mov.u32 	%r70, %r6;
	@%p4 bra 	$L__BB0_5;
$L__BB0_6:
	setp.eq.s32 	%p5, %r4, 0;
	@%p5 bra 	$L__BB0_14;
	add.s32 	%r46, %r4, -1;
	setp.lt.u32 	%p6, %r46, 3;
	@%p6 bra 	$L__BB0_9;
	mul.lo.s32 	%r47, %r70, %r1;
	add.s32 	%r48, %r47, %r70;
	mul.wide.u32 	%rd50, %r48, 8;
	add.s64 	%rd51, %rd2, %rd50;
	ld.global.f64 	%fd32, [%rd51];
	add.s32 	%r49, %r70, %r3;
	mul.wide.u32 	%rd52, %r49, 8;
	add.s64 	%rd53, %rd1, %rd52;
	ld.global.f64 	%fd33, [%rd53];
	fma.rn.f64 	%fd34, %fd32, %fd33, %fd52;
	st.global.f64 	[%rd8], %fd34;
	add.s32 	%r50, %r47, %r1;
	cvt.u64.u32 	%rd54, %r50;
	cvt.u64.u32 	%rd55, %r70;
	add.s64 	%rd56, %rd54, %rd55;
	shl.b64 	%rd57, %rd56, 3;
	add.s64 	%rd58, %rd2, %rd57;
	ld.global.f64 	%fd35, [%rd58+8];
	add.s64 	%rd59, %rd55, %rd5;
	shl.b64 	%rd60, %rd59, 3;
	add.s64 	%rd61, %rd1, %rd60;
	ld.global.f64 	%fd36, [%rd61+8];
	fma.rn.f64 	%fd37, %fd35, %fd36, %fd34;
	st.global.f64 	[%rd8], %fd37;
	add.s32 	%r51, %r50, %r1;
	cvt.u64.u32 	%rd62, %r51;
	add.s64 	%rd63, %rd62, %rd55;
	shl.b64 	%rd64, %rd63, 3;
	add.s64 	%rd65, %rd2, %rd64;
	ld.global.f64 	%fd38, [%rd65+16];
	ld.global.f64 	%fd39, [%rd61+16];
	fma.rn.f64 	%fd40, %fd38, %fd39, %fd37;
	st.global.f64 	[%rd8], %fd40;
	add.s32 	%r52, %r51, %r1;
	cvt.u64.u32 	%rd66, %r52;
	add.s64 	%rd67, %rd66, %rd55;
	shl.b64 	%rd68, %rd67, 3;
	add.s64 	%rd69, %rd2, %rd68;
	ld.global.f64 	%fd41, [%rd69+24];
	ld.global.f64 	%fd42, [%rd61+24];
	fma.rn.f64 	%fd52, %fd41, %fd42, %fd40;
	st.global.f64 	[%rd8], %fd52;
	add.s32 	%r70, %r70, 4;
$L__BB0_9:
	setp.eq.s32 	%p7, %r5, 0;
	@%p7 bra 	$L__BB0_14;
	setp.eq.s32 	%p8, %r5, 1;
	@%p8 bra 	$L__BB0_12;
	mul.lo.s32 	%r53, %r70, %r1;
	add.s32 	%r54, %r53, %r70;
	mul.wide.u32 	%rd70, %r54, 8;
	add.s64 	%rd71, %rd2, %rd70;
	ld.global.f64 	%fd43, [%rd71];
	add.s32 	%r55, %r70, %r3;
	mul.wide.u32 	%rd72, %r55, 8;
	add.s64 	%rd73, %rd1, %rd72;
	ld.global.f64 	%fd44, [%rd73];
	fma.rn.f64 	%fd45, %fd43, %fd44, %fd52;
	st.global.f64 	[%rd8], %fd45;
	add.s32 	%r56, %r53, %r1;
	cvt.u64.u32 	%rd74, %r56;
	cvt.u64.u32 	%rd75, %r70;
	add.s64 	%rd76, %rd74, %rd75;
	shl.b64 	%rd77, %rd76, 3;
	add.s64 	%rd78, %rd2, %rd77;
	ld.global.f64 	%fd46, [%rd78+8];
	add.s64 	%rd79, %rd75, %rd5;
	shl.b64 	%rd80, %rd79, 3;
	add.s64 	%rd81, %rd1, %rd80;
	ld.global.f64 	%fd47, [%rd81+8];
	fma.rn.f64 	%fd52, %fd46, %fd47, %fd45;
	st.global.f64 	[%rd8], %fd52;
	add.s32 	%r70, %r70, 2;
$L__BB0_12:
	setp.eq.s32 	%p9, %r7, 0;
	@%p9 bra 	$L__BB0_14;
	mad.lo.s32 	%r57, %r70, %r1, %r70;
	mul.wide.u32 	%rd82, %r57, 8;
	add.s64 	%rd83, %rd2, %rd82;
	ld.global.f64 	%fd48, [%rd83];
	add.s32 	%r58, %r70, %r3;
	mul.wide.u32 	%rd84, %r58, 8;
	add.s64 	%rd85, %rd1, %rd84;
	ld.global.f64 	%fd49, [%rd85];
	fma.rn.f64 	%fd50, %fd48, %fd49, %fd52;
	st.global.f64 	[%rd8], %fd50;
$L__BB0_14:
	add.s32 	%r59, %r59, %r11;
	setp.lt.u32 	%p10, %r59, %r2;
	@%p10 bra 	$L__BB0_3;
$L__BB0_15:
	ret;

}


// ===== COMPILED SASS (sm_100) =====

	.target	sm_100

	.elftype	@"ET_EXEC"


//--------------------- .note.nv.tkinfo           --------------------------
	.section	.note.nv.tkinfo,"",@"SHT_NOTE"
	.sectionflags	@"SHF_NOTE_NV_TKINFO"
	.tkinfo
        /*0018*/ 	.word	0x00000002
        /*0030*/ 	.string	""
        /*0030*/ 	.string	"ptxas"
        /*0030*/ 	.string	"Cuda compilation tools, release 13.0, V13.0.88"
        /*0030*/ 	.string	"Build cuda_13.0.r13.0/compiler.36424714_0"
        /*0030*/ 	.string	"-arch sm_100 -m 64 "



//--------------------- .note.nv.cuinfo           --------------------------
	.section	.note.nv.cuinfo,"",@"SHT_NOTE"
	.sectionflags	@"SHF_NOTE_NV_CUINFO"
        /*0018*/ 	.short	0x0002
        /*001a*/ 	.short	0x0064
        /*001c*/ 	.short	0x0082
	.zero		2


//--------------------- .nv.info                  --------------------------
	.section	.nv.info,"",@"SHT_CUDA_INFO"
	.align	4


	//----- nvinfo : EIATTR_REGCOUNT
	.align		4
        /*0000*/ 	.byte	0x04, 0x2f
        /*0002*/ 	.short	(.L_1 - .L_0)
	.align		4
.L_0:
        /*0004*/ 	.word	index@(_Z25gpu_Matrix_MultiplicationPdS_S_i)
        /*0008*/ 	.word	0x00000020


	//----- nvinfo : EIATTR_FRAME_SIZE
	.align		4
.L_1:
        /*000c*/ 	.byte	0x04, 0x11
        /*000e*/ 	.short	(.L_3 - .L_2)
	.align		4
.L_2:
        /*0010*/ 	.word	index@(_Z25gpu_Matrix_MultiplicationPdS_S_i)
        /*0014*/ 	.word	0x00000000


	//----- nvinfo : EIATTR_MIN_STACK_SIZE
	.align		4
.L_3:
        /*0018*/ 	.byte	0x04, 0x12
        /*001a*/ 	.short	(.L_5 - .L_4)
	.align		4
.L_4:
        /*001c*/ 	.word	index@(_Z25gpu_Matrix_MultiplicationPdS_S_i)
        /*0020*/ 	.word	0x00000000
.L_5:


//--------------------- .nv.compat                --------------------------
	.section	.nv.compat,"",@"SHT_CUDA_COMPAT_INFO"
	.align	4
        /*0000*/ 	.byte	0x02, 0x09, 0x00, 0x00, 0x02, 0x02, 0x01, 0x00, 0x02, 0x05, 0x05, 0x00, 0x03, 0x07, 0x01, 0x01
        /*0010*/ 	.byte	0x02, 0x03, 0x00, 0x00, 0x02, 0x06, 0x01, 0x00, 0x04, 0x0b, 0x08, 0x00, 0x01, 0x00, 0x00, 0x00
        /*0020*/ 	.byte	0x00, 0x00, 0x00, 0x00


//--------------------- .nv.info._Z25gpu_Matrix_MultiplicationPdS_S_i --------------------------
	.section	.nv.info._Z25gpu_Matrix_MultiplicationPdS_S_i,"",@"SHT_CUDA_INFO"
	.sectionflags	@""
	.align	4


	//----- nvinfo : EIATTR_CUDA_API_VERSION
	.align		4
        /*0000*/ 	.byte	0x04, 0x37
        /*0002*/ 	.short	(.L_7 - .L_6)
.L_6:
        /*0004*/ 	.word	0x00000082


	//----- nvinfo : EIATTR_KPARAM_INFO
	.align		4
.L_7:
        /*0008*/ 	.byte	0x04, 0x17
        /*000a*/ 	.short	(.L_9 - .L_8)
.L_8:
        /*000c*/ 	.word	0x00000000
        /*0010*/ 	.short	0x0003
        /*0012*/ 	.short	0x0018
        /*0014*/ 	.byte	0x00, 0xf0, 0x11, 0x00


	//----- nvinfo : EIATTR_KPARAM_INFO
	.align		4
.L_9:
        /*0018*/ 	.byte	0x04, 0x17
        /*001a*/ 	.short	(.L_11 - .L_10)
.L_10:
        /*001c*/ 	.word	0x00000000
        /*0020*/ 	.short	0x0002
        /*0022*/ 	.short	0x0010
        /*0024*/ 	.byte	0x00, 0xf5, 0x21, 0x00


	//----- nvinfo : EIATTR_KPARAM_INFO
	.align		4
.L_11:
        /*0028*/ 	.byte	0x04, 0x17
        /*002a*/ 	.short	(.L_13 - .L_12)
.L_12:
        /*002c*/ 	.word	0x00000000
        /*0030*/ 	.short	0x0001
        /*0032*/ 	.short	0x0008
        /*0034*/ 	.byte	0x00, 0xf5, 0x21, 0x00


	//----- nvinfo : EIATTR_KPARAM_INFO
	.align		4
.L_13:
        /*0038*/ 	.byte	0x04, 0x17
        /*003a*/ 	.short	(.L_15 - .L_14)
.L_14:
        /*003c*/ 	.word	0x00000000
        /*0040*/ 	.short	0x0000
        /*0042*/ 	.short	0x0000
        /*0044*/ 	.byte	0x00, 0xf5, 0x21, 0x00


	//----- nvinfo : EIATTR_SPARSE_MMA_MASK
	.align		4
.L_15:
        /*0048*/ 	.byte	0x03, 0x50
        /*004a*/ 	.short	0x0000


	//----- nvinfo : EIATTR_MAXREG_COUNT
	.align		4
        /*004c*/ 	.byte	0x03, 0x1b
        /*004e*/ 	.short	0x00ff


	//----- nvinfo : EIATTR_MERCURY_ISA_VERSION
	.align		4
        /*0050*/ 	.byte	0x03, 0x5f
        /*0052*/ 	.short	0x0101


	//----- nvinfo : EIATTR_VRC_CTA_INIT_COUNT
	.align		4
        /*0054*/ 	.byte	0x02, 0x4a
	.zero		1
	.zero		1


	//----- nvinfo : EIATTR_EXIT_INSTR_OFFSETS
	.align		4
        /*0058*/ 	.byte	0x04, 0x1c
        /*005a*/ 	.short	(.L_17 - .L_16)


	//   ....[0]....
.L_16:
        /*005c*/ 	.word	0x00000050


	//   ....[1]....
        /*0060*/ 	.word	0x00000070


	//   ....[2]....
        /*0064*/ 	.word	0x00000de0


	//----- nvinfo : EIATTR_CRS_STACK_SIZE
	.align		4
.L_17:
        /*0068*/ 	.byte	0x04, 0x1e
        /*006a*/ 	.short	(.L_19 - .L_18)
.L_18:
        /*006c*/ 	.word	0x00000000


	//----- nvinfo : EIATTR_CBANK_PARAM_SIZE
	.align		4
.L_19:
        /*0070*/ 	.byte	0x03, 0x19
        /*0072*/ 	.short	0x001c


	//----- nvinfo : EIATTR_PARAM_CBANK
	.align		4
        /*0074*/ 	.byte	0x04, 0x0a
        /*0076*/ 	.short	(.L_21 - .L_20)
	.align		4
.L_20:
        /*0078*/ 	.word	index@(.nv.constant0._Z25gpu_Matrix_MultiplicationPdS_S_i)
        /*007c*/ 	.short	0x0380
        /*007e*/ 	.short	0x001c


	//----- nvinfo : EIATTR_SW_WAR
	.align		4
.L_21:
        /*0080*/ 	.byte	0x04, 0x36
        /*0082*/ 	.short	(.L_23 - .L_22)
.L_22:
        /*0084*/ 	.word	0x00000008
.L_23:


//--------------------- .nv.callgraph             --------------------------
	.section	.nv.callgraph,"",@"SHT_CUDA_CALLGRAPH"
	.align	4
	.sectionentsize	8
	.align		4
        /*0000*/ 	.word	0x00000000
	.align		4
        /*0004*/ 	.word	0xffffffff
	.align		4
        /*0008*/ 	.word	0x00000000
	.align		4
        /*000c*/ 	.word	0xfffffffe
	.align		4
        /*0010*/ 	.word	0x00000000
	.align		4
        /*0014*/ 	.word	0xfffffffd
	.align		4
        /*0018*/ 	.word	0x00000000
	.align		4
        /*001c*/ 	.word	0xfffffffc


//--------------------- .text._Z25gpu_Matrix_MultiplicationPdS_S_i --------------------------
	.section	.text._Z25gpu_Matrix_MultiplicationPdS_S_i,"ax",@progbits
	.align	128
        .global         _Z25gpu_Matrix_MultiplicationPdS_S_i
        .type           _Z25gpu_Matrix_MultiplicationPdS_S_i,@function
        .size           _Z25gpu_Matrix_MultiplicationPdS_S_i,(.L_x_7 - _Z25gpu_Matrix_MultiplicationPdS_S_i)
        .other          _Z25gpu_Matrix_MultiplicationPdS_S_i,@"STO_CUDA_ENTRY STV_DEFAULT"
_Z25gpu_Matrix_MultiplicationPdS_S_i:
.text._Z25gpu_Matrix_MultiplicationPdS_S_i:
[----:B------:R-:W-:Y:S01]  /*0000*/  LDC R1, c[0x0][0x37c] ;  /* 0x0000df00ff017b82 */ /* 0x000fe20000000800 */
[----:B------:R-:W0:Y:S07]  /*0010*/  S2R R0, SR_TID.X ;  /* 0x0000000000007919 */ /* 0x000e2e0000002100 */
[----:B------:R-:W1:Y:S02]  /*0020*/  LDC R2, c[0x0][0x398] ;  /* 0x0000e600ff027b82 */ /* 0x000e640000000800 */
[----:B-1----:R-:W-:-:S05]  /*0030*/  IMAD R3, R2, R2, RZ ;  /* 0x0000000202037224 */ /* 0x002fca00078e02ff */
[----:B0-----:R-:W-:-:S13]  /*0040*/  ISETP.GE.U32.AND P0, PT, R0, R3, PT ;  /* 0x000000030000720c */ /* 0x001fda0003f06070 */
[----:B------:R-:W-:Y:S05]  /*0050*/  @P0 EXIT ;  /* 0x000000000000094d */ /* 0x000fea0003800000 */
[----:B------:R-:W-:-:S13]  /*0060*/  ISETP.GE.AND P0, PT, R2, 0x1, PT ;  /* 0x000000010200780c */ /* 0x000fda0003f06270 */
[----:B------:R-:W-:Y:S05]  /*0070*/  @!P0 EXIT ;  /* 0x000000000000894d */ /* 0x000fea0003800000 */
[----:B------:R-:W0:Y:S01]  /*0080*/  LDCU.64 UR6, c[0x0][0x380] ;  /* 0x00007000ff0677ac */ /* 0x000e220008000a00 */
[----:B------:R-:W-:Y:S01]  /*0090*/  IMAD.MOV.U32 R2, RZ, RZ, R0 ;  /* 0x000000ffff027224 */ /* 0x000fe200078e0000 */
[----:B------:R-:W1:Y:S01]  /*00a0*/  LDCU UR8, c[0x0][0x360] ;  /* 0x00006c00ff0877ac */ /* 0x000e620008000800 */
[----:B------:R-:W2:Y:S01]  /*00b0*/  LDCU.64 UR10, c[0x0][0x358] ;  /* 0x00006b00ff0a77ac */ /* 0x000ea20008000a00 */
[----:B------:R-:W3:Y:S01]  /*00c0*/  LDCU.64 UR14, c[0x0][0x380] ;  /* 0x00007000ff0e77ac */ /* 0x000ee20008000a00 */
[----:B0-----:R-:W-:Y:S02]  /*00d0*/  UIADD3 UR9, UP0, UPT, UR6, 0x28, URZ ;  /* 0x0000002806097890 */ /* 0x001fe4000ff1e0ff */
[----:B------:R-:W-:Y:S02]  /*00e0*/  UIADD3 UR5, UP1, UPT, UR6, 0x18, URZ ;  /* 0x0000001806057890 */ /* 0x000fe4000ff3e0ff */
[----:B------:R-:W-:Y:S02]  /*00f0*/  UIADD3.X UR12, UPT, UPT, URZ, UR7, URZ, UP0, !UPT ;  /* 0x00000007ff0c7290 */ /* 0x000fe400087fe4ff */
[----:B-123--:R-:W-:-:S12]  /*0100*/  UIADD3.X UR6, UPT, UPT, URZ, UR7, URZ, UP1, !UPT ;  /* 0x00000007ff067290 */ /* 0x00efd80008ffe4ff */
.L_x_5:
[----:B0123--:R-:W0:Y:S01]  /*0110*/  LDC.64 R12, c[0x0][0x390] ;  /* 0x0000e400ff0c7b82 */ /* 0x00fe220000000a00 */
[----:B------:R-:W1:Y:S01]  /*0120*/  LDCU UR7, c[0x0][0x398] ;  /* 0x00007300ff0777ac */ /* 0x000e620008000800 */
[----:B------:R-:W2:Y:S01]  /*0130*/  LDCU UR4, c[0x0][0x398] ;  /* 0x00007300ff0477ac */ /* 0x000ea20008000800 */
[----:B0-----:R-:W-:-:S05]  /*0140*/  IMAD.WIDE.U32 R12, R2, 0x8, R12 ;  /* 0x00000008020c7825 */ /* 0x001fca00078e000c */
[----:B-----5:R0:W5:Y:S01]  /*0150*/  LDG.E.64 R22, desc[UR10][R12.64] ;  /* 0x0000000a0c167981 */ /* 0x020162000c1e1b00 */
[----:B-1----:R-:W-:Y:S01]  /*0160*/  UISETP.GE.U32.AND UP0, UPT, UR7, 0x8, UPT ;  /* 0x000000080700788c */ /* 0x002fe2000bf06070 */
[----:B------:R-:W-:Y:S01]  /*0170*/  VIADD R2, R2, UR8 ;  /* 0x0000000802027c36 */ /* 0x000fe20008000000 */
[----:B--2---:R-:W-:Y:S01]  /*0180*/  UIMAD UR13, UR4, UR4, URZ ;  /* 0x00000004040d72a4 */ /* 0x004fe2000f8e02ff */
[----:B------:R-:W-:-:S05]  /*0190*/  IMAD.MOV.U32 R3, RZ, RZ, RZ ;  /* 0x000000ffff037224 */ /* 0x000fca00078e00ff */
[----:B------:R-:W-:Y:S01]  /*01a0*/  ISETP.GE.U32.AND P0, PT, R2, UR13, PT ;  /* 0x0000000d02007c0c */ /* 0x000fe2000bf06070 */
[----:B0-----:R-:W-:-:S12]  /*01b0*/  BRA.U !UP0, `(.L_x_0) ;  /* 0x00000005088c7547 */ /* 0x001fd8000b800000 */
[----:B------:R-:W0:Y:S01]  /*01c0*/  LDC.64 R4, c[0x0][0x388] ;  /* 0x0000e200ff047b82 */ /* 0x000e220000000a00 */
[C---:B------:R-:W-:Y:S01]  /*01d0*/  IMAD R3, R0.reuse, UR4, RZ ;  /* 0x0000000400037c24 */ /* 0x040fe2000f8e02ff */
[----:B------:R-:W-:Y:S01]  /*01e0*/  ULOP3.LUT UR4, UR4, 0x7ffffff8, URZ, 0xc0, !UPT ;  /* 0x7ffffff804047892 */ /* 0x000fe2000f8ec0ff */
[C---:B------:R-:W-:Y:S02]  /*01f0*/  IMAD R27, R0.reuse, 0x5, RZ ;  /* 0x00000005001b7824 */ /* 0x040fe400078e02ff */
[C---:B------:R-:W-:Y:S01]  /*0200*/  IMAD R7, R0.reuse, 0x3, RZ ;  /* 0x0000000300077824 */ /* 0x040fe200078e02ff */
[----:B------:R-:W-:Y:S01]  /*0210*/  UIADD3 UR4, UPT, UPT, -UR4, URZ, URZ ;  /* 0x000000ff04047290 */ /* 0x000fe2000fffe1ff */
[C---:B------:R-:W-:Y:S02]  /*0220*/  IMAD R29, R0.reuse, 0x7, RZ ;  /* 0x00000007001d7824 */ /* 0x040fe400078e02ff */
[C---:B------:R-:W-:Y:S02]  /*0230*/  IMAD R11, R0.reuse, 0x6, RZ ;  /* 0x00000006000b7824 */ /* 0x040fe400078e02ff */
[----:B------:R-:W-:-:S02]  /*0240*/  IMAD.SHL.U32 R9, R0, 0x2, RZ ;  /* 0x0000000200097824 */ /* 0x000fc400078e00ff */
[----:B------:R-:W-:Y:S02]  /*0250*/  IMAD.MOV.U32 R6, RZ, RZ, RZ ;  /* 0x000000ffff067224 */ /* 0x000fe400078e00ff */
[----:B------:R-:W-:Y:S02]  /*0260*/  IMAD.MOV.U32 R25, RZ, RZ, R0 ;  /* 0x000000ffff197224 */ /* 0x000fe400078e0000 */
[----:B------:R-:W-:Y:S02]  /*0270*/  IMAD.U32 R8, RZ, RZ, UR4 ;  /* 0x00000004ff087e24 */ /* 0x000fe4000f8e00ff */
[----:B0-----:R-:W-:-:S04]  /*0280*/  IMAD.WIDE.U32 R4, R3, 0x8, R4 ;  /* 0x0000000803047825 */ /* 0x001fc800078e0004 */
[----:B------:R-:W-:Y:S01]  /*0290*/  IMAD.MOV.U32 R3, RZ, RZ, RZ ;  /* 0x000000ffff037224 */ /* 0x000fe200078e00ff */
[----:B------:R-:W-:Y:S01]  /*02a0*/  IADD3 R14, P1, PT, R4, 0x20, RZ ;  /* 0x00000020040e7810 */ /* 0x000fe20007f3e0ff */
[----:B------:R-:W-:-:S04]  /*02b0*/  HFMA2 R4, -RZ, RZ, 0, 0 ;  /* 0x00000000ff047431 */ /* 0x000fc800000001ff */
[----:B------:R-:W-:Y:S01]  /*02c0*/  IMAD.X R15, RZ, RZ, R5, P1 ;  /* 0x000000ffff0f7224 */ /* 0x000fe200008e0605 */
[----:B------:R-:W-:-:S07]  /*02d0*/  SHF.L.U32 R5, R0, 0x2, RZ ;  /* 0x0000000200057819 */ /* 0x000fce00000006ff */
.L_x_1:
[----:B0-----:R-:W0:Y:S01]  /*02e0*/  LDC.64 R18, c[0x0][0x380] ;  /* 0x0000e000ff127b82 */ /* 0x001e220000000a00 */
[----:B------:R-:W2:Y:S01]  /*02f0*/  LDG.E.64 R20, desc[UR10][R14.64+-0x20] ;  /* 0xffffe00a0e147981 */ /* 0x000ea2000c1e1b00 */
[----:B0-----:R-:W-:-:S05]  /*0300*/  IMAD.WIDE.U32 R18, R4, 0x8, R18 ;  /* 0x0000000804127825 */ /* 0x001fca00078e0012 */
[----:B------:R-:W2:Y:S01]  /*0310*/  LDG.E.64 R16, desc[UR10][R18.64] ;  /* 0x0000000a12107981 */ /* 0x000ea2000c1e1b00 */
[----:B------:R-:W-:Y:S01]  /*0320*/  IADD3 R10, P1, PT, R25, R6, RZ ;  /* 0x00000006190a7210 */ /* 0x000fe20007f3e0ff */
[----:B--2--5:R-:W-:-:S04]  /*0330*/  DFMA R20, R16, R20, R22 ;  /* 0x000000141014722b */ /* 0x024fc80000000016 */
[----:B------:R-:W-:Y:S01]  /*0340*/  IMAD.X R17, RZ, RZ, R3, P1 ;  /* 0x000000ffff117224 */ /* 0x000fe200008e0603 */
[----:B------:R-:W-:-:S04]  /*0350*/  LEA R16, P1, R10, UR14, 0x3 ;  /* 0x0000000e0a107c11 */ /* 0x000fc8000f8218ff */
[----:B------:R-:W-:Y:S01]  /*0360*/  LEA.HI.X R17, R10, UR15, R17, 0x3, P1 ;  /* 0x0000000f0a117c11 */ /* 0x000fe200088f1c11 */
[----:B------:R0:W-:Y:S04]  /*0370*/  STG.E.64 desc[UR10][R12.64], R20 ;  /* 0x000000140c007986 */ /* 0x0001e8000c101b0a */
[----:B------:R-:W2:Y:S04]  /*0380*/  LDG.E.64 R22, desc[UR10][R14.64+-0x18] ;  /* 0xffffe80a0e167981 */ /* 0x000ea8000c1e1b00 */
[----:B------:R-:W2:Y:S01]  /*0390*/  LDG.E.64 R16, desc[UR10][R16.64+0x8] ;  /* 0x0000080a10107981 */ /* 0x000ea2000c1e1b00 */
[----:B------:R-:W-:-:S04]  /*03a0*/  IADD3 R10, P1, PT, R9, R6, RZ ;  /* 0x00000006090a7210 */ /* 0x000fc80007f3e0ff */
[----:B------:R-:W-:Y:S02]  /*03b0*/  IADD3.X R19, PT, PT, RZ, R3, RZ, P1, !PT ;  /* 0x00000003ff137210 */ /* 0x000fe40000ffe4ff */
[----:B------:R-:W-:-:S04]  /*03c0*/  LEA R18, P1, R10, UR14, 0x3 ;  /* 0x0000000e0a127c11 */ /* 0x000fc8000f8218ff */
[----:B------:R-:W-:Y:S01]  /*03d0*/  LEA.HI.X R19, R10, UR15, R19, 0x3, P1 ;  /* 0x0000000f0a137c11 */ /* 0x000fe200088f1c13 */
[----:B--2---:R-:W-:-:S07]  /*03e0*/  DFMA R22, R16, R22, R20 ;  /* 0x000000161016722b */ /* 0x004fce0000000014 */
[----:B------:R1:W-:Y:S04]  /*03f0*/  STG.E.64 desc[UR10][R12.64], R22 ;  /* 0x000000160c007986 */ /* 0x0003e8000c101b0a */
[----:B------:R-:W2:Y:S04]  /*0400*/  LDG.E.64 R16, desc[UR10][R18.64+0x10] ;  /* 0x0000100a12107981 */ /* 0x000ea8000c1e1b00 */
[----:B------:R-:W2:Y:S01]  /*0410*/  LDG.E.64 R18, desc[UR10][R14.64+-0x10] ;  /* 0xfffff00a0e127981 */ /* 0x000ea2000c1e1b00 */
[----:B------:R-:W-:Y:S01]  /*0420*/  IADD3 R10, P1, PT, R7, R6, RZ ;  /* 0x00000006070a7210 */ /* 0x000fe20007f3e0ff */
[----:B--2---:R-:W-:-:S04]  /*0430*/  DFMA R18, R16, R18, R22 ;  /* 0x000000121012722b */ /* 0x004fc80000000016 */
[----:B------:R-:W-:Y:S01]  /*0440*/  IMAD.X R17, RZ, RZ, R3, P1 ;  /* 0x000000ffff117224 */ /* 0x000fe200008e0603 */
[----:B------:R-:W-:-:S04]  /*0450*/  LEA R16, P1, R10, UR5, 0x3 ;  /* 0x000000050a107c11 */ /* 0x000fc8000f8218ff */
[----:B------:R-:W-:Y:S01]  /*0460*/  LEA.HI.X R17, R10, UR6, R17, 0x3, P1 ;  /* 0x000000060a117c11 */ /* 0x000fe200088f1c11 */
[----:B------:R2:W-:Y:S04]  /*0470*/  STG.E.64 desc[UR10][R12.64], R18 ;  /* 0x000000120c007986 */ /* 0x0005e8000c101b0a */
[----:B0-----:R-:W3:Y:S04]  /*0480*/  LDG.E.64 R20, desc[UR10][R14.64+-0x8] ;  /* 0xfffff80a0e147981 */ /* 0x001ee8000c1e1b00 */
[----:B------:R-:W3:Y:S01]  /*0490*/  LDG.E.64 R16, desc[UR10][R16.64] ;  /* 0x0000000a10107981 */ /* 0x000ee2000c1e1b00 */
[----:B------:R-:W-:-:S05]  /*04a0*/  IADD3 R10, P1, PT, R5, R6, RZ ;  /* 0x00000006050a7210 */ /* 0x000fca0007f3e0ff */
[----:B-1----:R-:W-:Y:S01]  /*04b0*/  IMAD.X R23, RZ, RZ, R3, P1 ;  /* 0x000000ffff177224 */ /* 0x002fe200008e0603 */
[----:B------:R-:W-:-:S04]  /*04c0*/  LEA R22, P1, R10, UR14, 0x3 ;  /* 0x0000000e0a167c11 */ /* 0x000fc8000f8218ff */
[----:B------:R-:W-:Y:S01]  /*04d0*/  LEA.HI.X R23, R10, UR15, R23, 0x3, P1 ;  /* 0x0000000f0a177c11 */ /* 0x000fe200088f1c17 */
[----:B---3--:R-:W-:-:S07]  /*04e0*/  DFMA R20, R16, R20, R18 ;  /* 0x000000141014722b */ /* 0x008fce0000000012 */
[----:B------:R0:W-:Y:S04]  /*04f0*/  STG.E.64 desc[UR10][R12.64], R20 ;  /* 0x000000140c007986 */ /* 0x0001e8000c101b0a */
[----:B------:R-:W3:Y:S04]  /*0500*/  LDG.E.64 R16, desc[UR10][R22.64+0x20] ;  /* 0x0000200a16107981 */ /* 0x000ee8000c1e1b00 */
[----:B------:R-:W3:Y:S01]  /*0510*/  LDG.E.64 R22, desc[UR10][R14.64] ;  /* 0x0000000a0e167981 */ /* 0x000ee2000c1e1b00 */
[----:B------:R-:W-:Y:S01]  /*0520*/  IADD3 R10, P1, PT, R27, R6, RZ ;  /* 0x000000061b0a7210 */ /* 0x000fe20007f3e0ff */
[----:B---3--:R-:W-:-:S04]  /*0530*/  DFMA R22, R16, R22, R20 ;  /* 0x000000161016722b */ /* 0x008fc80000000014 */
[----:B------:R-:W-:Y:S01]  /*0540*/  IMAD.X R17, RZ, RZ, R3, P1 ;  /* 0x000000ffff117224 */ /* 0x000fe200008e0603 */
[----:B------:R-:W-:-:S04]  /*0550*/  LEA R16, P1, R10, UR9, 0x3 ;  /* 0x000000090a107c11 */ /* 0x000fc8000f8218ff */
[----:B------:R-:W-:Y:S01]  /*0560*/  LEA.HI.X R17, R10, UR12, R17, 0x3, P1 ;  /* 0x0000000c0a117c11 */ /* 0x000fe200088f1c11 */
[----:B------:R1:W-:Y:S04]  /*0570*/  STG.E.64 desc[UR10][R12.64], R22 ;  /* 0x000000160c007986 */ /* 0x0003e8000c101b0a */
[----:B--2---:R-:W2:Y:S04]  /*0580*/  LDG.E.64 R18, desc[UR10][R16.64] ;  /* 0x0000000a10127981 */ /* 0x004ea8000c1e1b00 */
[----:B------:R-:W2:Y:S01]  /*0590*/  LDG.E.64 R16, desc[UR10][R14.64+0x8] ;  /* 0x0000080a0e107981 */ /* 0x000ea2000c1e1b00 */
[----:B------:R-:W-:Y:S01]  /*05a0*/  IADD3 R10, P1, PT, R11, R6, RZ ;  /* 0x000000060b0a7210 */ /* 0x000fe20007f3e0ff */
[----:B--2---:R-:W-:-:S03]  /*05b0*/  DFMA R16, R18, R16, R22 ;  /* 0x000000101210722b */ /* 0x004fc60000000016 */
[----:B------:R-:W-:Y:S02]  /*05c0*/  IADD3.X R19, PT, PT, RZ, R3, RZ, P1, !PT ;  /* 0x00000003ff137210 */ /* 0x000fe40000ffe4ff */
[----:B------:R-:W-:-:S04]  /*05d0*/  LEA R18, P1, R10, UR14, 0x3 ;  /* 0x0000000e0a127c11 */ /* 0x000fc8000f8218ff */
[----:B------:R-:W-:Y:S01]  /*05e0*/  LEA.HI.X R19, R10, UR15, R19, 0x3, P1 ;  /* 0x0000000f0a137c11 */ /* 0x000fe200088f1c13 */
[----:B------:R2:W-:Y:S04]  /*05f0*/  STG.E.64 desc[UR10][R12.64], R16 ;  /* 0x000000100c007986 */ /* 0x0005e8000c101b0a */
[----:B0-----:R-:W3:Y:S04]  /*0600*/  LDG.E.64 R20, desc[UR10][R14.64+0x10] ;  /* 0x0000100a0e147981 */ /* 0x001ee8000c1e1b00 */
[----:B------:R-:W3:Y:S01]  /*0610*/  LDG.E.64 R18, desc[UR10][R18.64+0x30] ;  /* 0x0000300a12127981 */ /* 0x000ee2000c1e1b00 */
[----:B------:R-:W-:Y:S01]  /*0620*/  IADD3 R10, P1, PT, R29, R6, RZ ;  /* 0x000000061d0a7210 */ /* 0x000fe20007f3e0ff */
[----:B---3--:R-:W-:-:S04]  /*0630*/  DFMA R18, R18, R20, R16 ;  /* 0x000000141212722b */ /* 0x008fc80000000010 */
[----:B------:R-:W-:Y:S01]  /*0640*/  IMAD.X R21, RZ, RZ, R3, P1 ;  /* 0x000000ffff157224 */ /* 0x000fe200008e0603 */
[----:B------:R-:W-:-:S04]  /*0650*/  LEA R20, P1, R10, UR14, 0x3 ;  /* 0x0000000e0a147c11 */ /* 0x000fc8000f8218ff */
[----:B------:R-:W-:Y:S01]  /*0660*/  LEA.HI.X R21, R10, UR15, R21, 0x3, P1 ;  /* 0x0000000f0a157c11 */ /* 0x000fe200088f1c15 */
[----:B------:R0:W-:Y:S04]  /*0670*/  STG.E.64 desc[UR10][R12.64], R18 ;  /* 0x000000120c007986 */ /* 0x0001e8000c101b0a */
[----:B-1----:R1:W3:Y:S04]  /*0680*/  LDG.E.64 R22, desc[UR10][R14.64+0x18] ;  /* 0x0000180a0e167981 */ /* 0x0022e8000c1e1b00 */
[----:B------:R-:W3:Y:S01]  /*0690*/  LDG.E.64 R20, desc[UR10][R20.64+0x38] ;  /* 0x0000380a14147981 */ /* 0x000ee2000c1e1b00 */
[----:B------:R-:W-:-:S02]  /*06a0*/  IADD3 R8, PT, PT, R8, 0x8, RZ ;  /* 0x0000000808087810 */ /* 0x000fc40007ffe0ff */
[----:B-1----:R-:W-:-:S05]  /*06b0*/  IADD3 R14, P1, PT, R14, 0x40, RZ ;  /* 0x000000400e0e7810 */ /* 0x002fca0007f3e0ff */
[----:B------:R-:W-:Y:S01]  /*06c0*/  IMAD.X R15, RZ, RZ, R15, P1 ;  /* 0x000000ffff0f7224 */ /* 0x000fe200008e060f */
[----:B------:R-:W-:Y:S02]  /*06d0*/  ISETP.NE.AND P1, PT, R8, RZ, PT ;  /* 0x000000ff0800720c */ /* 0x000fe40003f25270 */
[----:B--2---:R-:W-:Y:S02]  /*06e0*/  LEA R17, R0, 0x8, 0x3 ;  /* 0x0000000800117811 */ /* 0x004fe400078e18ff */
[----:B------:R-:W-:Y:S01]  /*06f0*/  IADD3 R6, P2, PT, R6, 0x8, RZ ;  /* 0x0000000806067810 */ /* 0x000fe20007f5e0ff */
[C---:B------:R-:W-:Y:S01]  /*0700*/  IMAD R29, R0.reuse, 0x8, R29 ;  /* 0x00000008001d7824 */ /* 0x040fe200078e021d */
[C---:B------:R-:W-:Y:S01]  /*0710*/  LEA R5, R0.reuse, R5, 0x3 ;  /* 0x0000000500057211 */ /* 0x040fe200078e18ff */
[----:B------:R-:W-:Y:S01]  /*0720*/  IMAD.IADD R4, R17, 0x1, R4 ;  /* 0x0000000111047824 */ /* 0x000fe200078e0204 */
[----:B------:R-:W-:Y:S01]  /*0730*/  IADD3.X R3, PT, PT, RZ, R3, RZ, P2, !PT ;  /* 0x00000003ff037210 */ /* 0x000fe200017fe4ff */
[----:B------:R-:W-:-:S02]  /*0740*/  IMAD R11, R0, 0x8, R11 ;  /* 0x00000008000b7824 */ /* 0x000fc400078e020b */
[C---:B------:R-:W-:Y:S02]  /*0750*/  IMAD R27, R0.reuse, 0x8, R27 ;  /* 0x00000008001b7824 */ /* 0x040fe400078e021b */
[C---:B------:R-:W-:Y:S02]  /*0760*/  IMAD R7, R0.reuse, 0x8, R7 ;  /* 0x0000000800077824 */ /* 0x040fe400078e0207 */
[C---:B------:R-:W-:Y:S02]  /*0770*/  IMAD R9, R0.reuse, 0x8, R9 ;  /* 0x0000000800097824 */ /* 0x040fe400078e0209 */
[----:B------:R-:W-:Y:S01]  /*0780*/  IMAD R25, R0, 0x8, R25 ;  /* 0x0000000800197824 */ /* 0x000fe200078e0219 */
[----:B---3--:R-:W-:-:S07]  /*0790*/  DFMA R22, R20, R22, R18 ;  /* 0x000000161416722b */ /* 0x008fce0000000012 */
[----:B------:R0:W-:Y:S01]  /*07a0*/  STG.E.64 desc[UR10][R12.64], R22 ;  /* 0x000000160c007986 */ /* 0x0001e2000c101b0a */
[----:B------:R-:W-:Y:S05]  /*07b0*/  @P1 BRA `(.L_x_1) ;  /* 0xfffffff800c81947 */ /* 0x000fea000383ffff */
[----:B------:R-:W1:Y:S02]  /*07c0*/  LDCU UR4, c[0x0][0x398] ;  /* 0x00007300ff0477ac */ /* 0x000e640008000800 */
[----:B-1----:R-:W-:-:S06]  /*07d0*/  ULOP3.LUT UR4, UR4, 0x7ffffff8, URZ, 0xc0, !UPT ;  /* 0x7ffffff804047892 */ /* 0x002fcc000f8ec0ff */
[----:B------:R-:W-:-:S07]  /*07e0*/  IMAD.U32 R3, RZ, RZ, UR4 ;  /* 0x00000004ff037e24 */ /* 0x000fce000f8e00ff */
.L_x_0:
[----:B------:R-:W1:Y:S02]  /*07f0*/  LDCU UR7, c[0x0][0x398] ;  /* 0x00007300ff0777ac */ /* 0x000e640008000800 */
[----:B-1----:R-:W-:-:S04]  /*0800*/  ULOP3.LUT UR4, UR7, 0x7, URZ, 0xc0, !UPT ;  /* 0x0000000707047892 */ /* 0x002fc8000f8ec0ff */
[----:B------:R-:W-:-:S09]  /*0810*/  UISETP.NE.AND UP0, UPT, UR4, URZ, UPT ;  /* 0x000000ff0400728c */ /* 0x000fd2000bf05270 */
[----:B------:R-:W-:Y:S05]  /*0820*/  BRA.U !UP0, `(.L_x_2) ;  /* 0x0000000508687547 */ /* 0x000fea000b800000 */
[----:B------:R-:W-:Y:S01]  /*0830*/  UIADD3 UR4, UPT, UPT, UR4, -0x1, URZ ;  /* 0xffffffff04047890 */ /* 0x000fe2000fffe0ff */
[----:B------:R-:W-:Y:S01]  /*0840*/  IMAD R4, R0, UR7, RZ ;  /* 0x0000000700047c24 */ /* 0x000fe2000f8e02ff */
[----:B------:R-:W-:Y:S02]  /*0850*/  ULOP3.LUT UR13, UR7, 0x3, URZ, 0xc0, !UPT ;  /* 0x00000003070d7892 */ /* 0x000fe4000f8ec0ff */
[----:B------:R-:W-:Y:S02]  /*0860*/  UISETP.GE.U32.AND UP0, UPT, UR4, 0x3, UPT ;  /* 0x000000030400788c */ /* 0x000fe4000bf06070 */
[----:B------:R-:W-:-:S07]  /*0870*/  UISETP.NE.AND UP1, UPT, UR13, URZ, UPT ;  /* 0x000000ff0d00728c */ /* 0x000fce000bf25270 */
[----:B------:R-:W-:Y:S05]  /*0880*/  BRA.U !UP0, `(.L_x_3) ;  /* 0x0000000108ac7547 */ /* 0x000fea000b800000 */
[----:B------:R-:W1:Y:S01]  /*0890*/  LDC.64 R8, c[0x0][0x380] ;  /* 0x0000e000ff087b82 */ /* 0x000e620000000a00 */
[--C-:B------:R-:W-:Y:S01]  /*08a0*/  IMAD R5, R3, R0, R3.reuse ;  /* 0x0000000003057224 */ /* 0x100fe200078e0203 */
[----:B------:R-:W2:Y:S01]  /*08b0*/  LDCU.128 UR16, c[0x0][0x380] ;  /* 0x00007000ff1077ac */ /* 0x000ea20008000c00 */
[----:B------:R-:W-:-:S05]  /*08c0*/  IMAD.IADD R7, R4, 0x1, R3 ;  /* 0x0000000104077824 */ /* 0x000fca00078e0203 */
[----:B------:R-:W3:Y:S01]  /*08d0*/  LDC.64 R14, c[0x0][0x388] ;  /* 0x0000e200ff0e7b82 */ /* 0x000ee20000000a00 */
[----:B-1----:R-:W-:-:S06]  /*08e0*/  IMAD.WIDE.U32 R8, R5, 0x8, R8 ;  /* 0x0000000805087825 */ /* 0x002fcc00078e0008 */
[----:B------:R-:W4:Y:S01]  /*08f0*/  LDG.E.64 R8, desc[UR10][R8.64] ;  /* 0x0000000a08087981 */ /* 0x000f22000c1e1b00 */
[----:B---3--:R-:W-:-:S06]  /*0900*/  IMAD.WIDE.U32 R14, R7, 0x8, R14 ;  /* 0x00000008070e7825 */ /* 0x008fcc00078e000e */
[----:B------:R-:W4:Y:S01]  /*0910*/  LDG.E.64 R14, desc[UR10][R14.64] ;  /* 0x0000000a0e0e7981 */ /* 0x000f22000c1e1b00 */
[----:B------:R-:W-:Y:S01]  /*0920*/  IMAD R5, R3, R0, R0 ;  /* 0x0000000003057224 */ /* 0x000fe200078e0200 */
[----:B------:R-:W-:-:S04]  /*0930*/  IADD3 R7, P3, PT, R4, R3, RZ ;  /* 0x0000000304077210 */ /* 0x000fc80007f7e0ff */
[----:B------:R-:W-:Y:S01]  /*0940*/  IADD3 R11, P2, PT, R3, R5, RZ ;  /* 0x00000005030b7210 */ /* 0x000fe20007f5e0ff */
[----:B------:R-:W-:Y:S01]  /*0950*/  IMAD.X R16, RZ, RZ, RZ, P3 ;  /* 0x000000ffff107224 */ /* 0x000fe200018e06ff */
[----:B--2---:R-:W-:Y:S02]  /*0960*/  LEA R6, P1, R7, UR18, 0x3 ;  /* 0x0000001207067c11 */ /* 0x004fe4000f8218ff */
[----:B0-----:R-:W-:Y:S02]  /*0970*/  IADD3.X R18, PT, PT, RZ, RZ, RZ, P2, !PT ;  /* 0x000000ffff127210 */ /* 0x001fe400017fe4ff */
[----:B------:R-:W-:Y:S02]  /*0980*/  LEA R10, P2, R11, UR16, 0x3 ;  /* 0x000000100b0a7c11 */ /* 0x000fe4000f8418ff */
[----:B------:R-:W-:Y:S02]  /*0990*/  LEA.HI.X R7, R7, UR19, R16, 0x3, P1 ;  /* 0x0000001307077c11 */ /* 0x000fe400088f1c10 */
[----:B------:R-:W-:Y:S01]  /*09a0*/  LEA.HI.X R11, R11, UR17, R18, 0x3, P2 ;  /* 0x000000110b0b7c11 */ /* 0x000fe200090f1c12 */
[----:B----45:R-:W-:-:S07]  /*09b0*/  DFMA R22, R8, R14, R22 ;  /* 0x0000000e0816722b */ /* 0x030fce0000000016 */
[----:B------:R0:W-:Y:S04]  /*09c0*/  STG.E.64 desc[UR10][R12.64], R22 ;  /* 0x000000160c007986 */ /* 0x0001e8000c101b0a */
[----:B------:R-:W2:Y:S04]  /*09d0*/  LDG.E.64 R8, desc[UR10][R10.64+0x8] ;  /* 0x0000080a0a087981 */ /* 0x000ea8000c1e1b00 */
[----:B------:R-:W2:Y:S01]  /*09e0*/  LDG.E.64 R14, desc[UR10][R6.64+0x8] ;  /* 0x0000080a060e7981 */ /* 0x000ea2000c1e1b00 */
[----:B------:R-:W-:-:S05]  /*09f0*/  IMAD.IADD R5, R5, 0x1, R0 ;  /* 0x0000000105057824 */ /* 0x000fca00078e0200 */
[----:B------:R-:W-:-:S05]  /*0a00*/  IADD3 R16, P1, PT, R3, R5, RZ ;  /* 0x0000000503107210 */ /* 0x000fca0007f3e0ff */
[----:B------:R-:W-:Y:S01]  /*0a10*/  IMAD.X R17, RZ, RZ, RZ, P1 ;  /* 0x000000ffff117224 */ /* 0x000fe200008e06ff */
[----:B------:R-:W-:-:S04]  /*0a20*/  LEA R18, P1, R16, UR16, 0x3 ;  /* 0x0000001010127c11 */ /* 0x000fc8000f8218ff */
[----:B------:R-:W-:Y:S01]  /*0a30*/  LEA.HI.X R19, R16, UR17, R17, 0x3, P1 ;  /* 0x0000001110137c11 */ /* 0x000fe200088f1c11 */
[----:B--2---:R-:W-:-:S07]  /*0a40*/  DFMA R8, R8, R14, R22 ;  /* 0x0000000e0808722b */ /* 0x004fce0000000016 */
[----:B------:R1:W-:Y:S04]  /*0a50*/  STG.E.64 desc[UR10][R12.64], R8 ;  /* 0x000000080c007986 */ /* 0x0003e8000c101b0a */
[----:B------:R-:W2:Y:S04]  /*0a60*/  LDG.E.64 R14, desc[UR10][R18.64+0x10] ;  /* 0x0000100a120e7981 */ /* 0x000ea8000c1e1b00 */
[----:B------:R-:W2:Y:S01]  /*0a70*/  LDG.E.64 R16, desc[UR10][R6.64+0x10] ;  /* 0x0000100a06107981 */ /* 0x000ea2000c1e1b00 */
[----:B------:R-:W-:-:S05]  /*0a80*/  IMAD.IADD R10, R5, 0x1, R0 ;  /* 0x00000001050a7824 */ /* 0x000fca00078e0200 */
[----:B------:R-:W-:-:S04]  /*0a90*/  IADD3 R10, P1, PT, R3, R10, RZ ;  /* 0x0000000a030a7210 */ /* 0x000fc80007f3e0ff */
[----:B------:R-:W-:Y:S02]  /*0aa0*/  LEA R20, P2, R10, UR16, 0x3 ;  /* 0x000000100a147c11 */ /* 0x000fe4000f8418ff */
[----:B------:R-:W-:-:S04]  /*0ab0*/  IADD3.X R5, PT, PT, RZ, RZ, RZ, P1, !PT ;  /* 0x000000ffff057210 */ /* 0x000fc80000ffe4ff */
[----:B------:R-:W-:Y:S01]  /*0ac0*/  LEA.HI.X R21, R10, UR17, R5, 0x3, P2 ;  /* 0x000000110a157c11 */ /* 0x000fe200090f1c05 */
[----:B--2---:R-:W-:-:S07]  /*0ad0*/  DFMA R14, R14, R16, R8 ;  /* 0x000000100e0e722b */ /* 0x004fce0000000008 */
[----:B------:R1:W-:Y:S04]  /*0ae0*/  STG.E.64 desc[UR10][R12.64], R14 ;  /* 0x0000000e0c007986 */ /* 0x0003e8000c101b0a */
[----:B------:R-:W2:Y:S04]  /*0af0*/  LDG.E.64 R10, desc[UR10][R6.64+0x18] ;  /* 0x0000180a060a7981 */ /* 0x000ea8000c1e1b00 */
[----:B0-----:R-:W2:Y:S01]  /*0b00*/  LDG.E.64 R22, desc[UR10][R20.64+0x18] ;  /* 0x0000180a14167981 */ /* 0x001ea2000c1e1b00 */
[----:B------:R-:W-:Y:S01]  /*0b10*/  VIADD R3, R3, 0x4 ;  /* 0x0000000403037836 */ /* 0x000fe20000000000 */
[----:B--2---:R-:W-:-:S07]  /*0b20*/  DFMA R22, R22, R10, R14 ;  /* 0x0000000a1616722b */ /* 0x004fce000000000e */
[----:B------:R1:W-:Y:S04]  /*0b30*/  STG.E.64 desc[UR10][R12.64], R22 ;  /* 0x000000160c007986 */ /* 0x0003e8000c101b0a */
.L_x_3:
[----:B------:R-:W-:Y:S05]  /*0b40*/  BRA.U !UP1, `(.L_x_2) ;  /* 0x0000000109a07547 */ /* 0x000fea000b800000 */
[----:B------:R-:W2:Y:S01]  /*0b50*/  LDCU UR4, c[0x0][0x398] ;  /* 0x00007300ff0477ac */ /* 0x000ea20008000800 */
[----:B------:R-:W-:Y:S02]  /*0b60*/  UISETP.NE.AND UP0, UPT, UR13, 0x1, UPT ;  /* 0x000000010d00788c */ /* 0x000fe4000bf05270 */
[----:B--2---:R-:W-:-:S07]  /*0b70*/  ULOP3.LUT UP1, URZ, UR4, 0x1, URZ, 0xc0, !UPT ;  /* 0x0000000104ff7892 */ /* 0x004fce000f82c0ff */
[----:B------:R-:W-:Y:S05]  /*0b80*/  BRA.U !UP0, `(.L_x_4) ;  /* 0x0000000108647547 */ /* 0x000fea000b800000 */
[----:B------:R-:W2:Y:S01]  /*0b90*/  LDC.64 R6, c[0x0][0x380] ;  /* 0x0000e000ff067b82 */ /* 0x000ea20000000a00 */
[--C-:B------:R-:W-:Y:S01]  /*0ba0*/  IMAD R5, R3, R0, R3.reuse ;  /* 0x0000000003057224 */ /* 0x100fe200078e0203 */
[----:B------:R-:W3:Y:S01]  /*0bb0*/  LDCU.128 UR16, c[0x0][0x380] ;  /* 0x00007000ff1077ac */ /* 0x000ee20008000c00 */
[----:B------:R-:W-:-:S05]  /*0bc0*/  IMAD.IADD R11, R4, 0x1, R3 ;  /* 0x00000001040b7824 */ /* 0x000fca00078e0203 */
[----:B-1----:R-:W1:Y:S01]  /*0bd0*/  LDC.64 R8, c[0x0][0x388] ;  /* 0x0000e200ff087b82 */ /* 0x002e620000000a00 */
[----:B--2---:R-:W-:-:S06]  /*0be0*/  IMAD.WIDE.U32 R6, R5, 0x8, R6 ;  /* 0x0000000805067825 */ /* 0x004fcc00078e0006 */
[----:B------:R-:W2:Y:S01]  /*0bf0*/  LDG.E.64 R6, desc[UR10][R6.64] ;  /* 0x0000000a06067981 */ /* 0x000ea2000c1e1b00 */
[----:B-1----:R-:W-:-:S06]  /*0c00*/  IMAD.WIDE.U32 R10, R11, 0x8, R8 ;  /* 0x000000080b0a7825 */ /* 0x002fcc00078e0008 */
[----:B------:R-:W2:Y:S01]  /*0c10*/  LDG.E.64 R10, desc[UR10][R10.64] ;  /* 0x0000000a0a0a7981 */ /* 0x000ea2000c1e1b00 */
[----:B------:R-:W-:Y:S01]  /*0c20*/  IMAD R8, R3, R0, R0 ;  /* 0x0000000003087224 */ /* 0x000fe200078e0200 */
[----:B------:R-:W-:-:S04]  /*0c30*/  IADD3 R9, P3, PT, R4, R3, RZ ;  /* 0x0000000304097210 */ /* 0x000fc80007f7e0ff */
[----:B------:R-:W-:Y:S01]  /*0c40*/  IADD3 R5, P1, PT, R3, R8, RZ ;  /* 0x0000000803057210 */ /* 0x000fe20007f3e0ff */
[----:B0-----:R-:W-:Y:S01]  /*0c50*/  IMAD.X R18, RZ, RZ, RZ, P3 ;  /* 0x000000ffff127224 */ /* 0x001fe200018e06ff */
[----:B---3--:R-:W-:Y:S02]  /*0c60*/  LEA R8, P2, R9, UR18, 0x3 ;  /* 0x0000001209087c11 */ /* 0x008fe4000f8418ff */
[----:B------:R-:W-:Y:S02]  /*0c70*/  LEA R14, P3, R5, UR16, 0x3 ;  /* 0x00000010050e7c11 */ /* 0x000fe4000f8618ff */
[----:B------:R-:W-:Y:S02]  /*0c80*/  IADD3.X R16, PT, PT, RZ, RZ, RZ, P1, !PT ;  /* 0x000000ffff107210 */ /* 0x000fe40000ffe4ff */
[----:B------:R-:W-:Y:S02]  /*0c90*/  LEA.HI.X R9, R9, UR19, R18, 0x3, P2 ;  /* 0x0000001309097c11 */ /* 0x000fe400090f1c12 */
[----:B------:R-:W-:Y:S01]  /*0ca0*/  LEA.HI.X R15, R5, UR17, R16, 0x3, P3 ;  /* 0x00000011050f7c11 */ /* 0x000fe200098f1c10 */
[----:B--2--5:R-:W-:-:S07]  /*0cb0*/  DFMA R6, R6, R10, R22 ;  /* 0x0000000a0606722b */ /* 0x024fce0000000016 */
[----:B------:R2:W-:Y:S04]  /*0cc0*/  STG.E.64 desc[UR10][R12.64], R6 ;  /* 0x000000060c007986 */ /* 0x0005e8000c101b0a */
[----:B------:R-:W3:Y:S04]  /*0cd0*/  LDG.E.64 R14, desc[UR10][R14.64+0x8] ;  /* 0x0000080a0e0e7981 */ /* 0x000ee8000c1e1b00 */
[----:B------:R-:W3:Y:S01]  /*0ce0*/  LDG.E.64 R8, desc[UR10][R8.64+0x8] ;  /* 0x0000080a08087981 */ /* 0x000ee2000c1e1b00 */
[----:B------:R-:W-:Y:S01]  /*0cf0*/  VIADD R3, R3, 0x2 ;  /* 0x0000000203037836 */ /* 0x000fe20000000000 */
[----:B---3--:R-:W-:-:S07]  /*0d00*/  DFMA R22, R14, R8, R6 ;  /* 0x000000080e16722b */ /* 0x008fce0000000006 */
[----:B------:R2:W-:Y:S04]  /*0d10*/  STG.E.64 desc[UR10][R12.64], R22 ;  /* 0x000000160c007986 */ /* 0x0005e8000c101b0a */
.L_x_4:
[----:B------:R-:W-:Y:S05]  /*0d20*/  BRA.U !UP1, `(.L_x_2) ;  /* 0x0000000109287547 */ /* 0x000fea000b800000 */
[----:B--2---:R-:W2:Y:S01]  /*0d30*/  LDC.64 R6, c[0x0][0x380] ;  /* 0x0000e000ff067b82 */ /* 0x004ea20000000a00 */
[--C-:B------:R-:W-:Y:S02]  /*0d40*/  IMAD R5, R0, R3, R3.reuse ;  /* 0x0000000300057224 */ /* 0x100fe400078e0203 */
[----:B------:R-:W-:-:S05]  /*0d50*/  IMAD.IADD R11, R4, 0x1, R3 ;  /* 0x00000001040b7824 */ /* 0x000fca00078e0203 */
[----:B-1----:R-:W1:Y:S01]  /*0d60*/  LDC.64 R8, c[0x0][0x388] ;  /* 0x0000e200ff087b82 */ /* 0x002e620000000a00 */
[----:B--2---:R-:W-:-:S06]  /*0d70*/  IMAD.WIDE.U32 R4, R5, 0x8, R6 ;  /* 0x0000000805047825 */ /* 0x004fcc00078e0006 */
[----:B------:R-:W0:Y:S01]  /*0d80*/  LDG.E.64 R4, desc[UR10][R4.64] ;  /* 0x0000000a04047981 */ /* 0x000e22000c1e1b00 */
[----:B-1----:R-:W-:-:S06]  /*0d90*/  IMAD.WIDE.U32 R6, R11, 0x8, R8 ;  /* 0x000000080b067825 */ /* 0x002fcc00078e0008 */
[----:B------:R-:W0:Y:S02]  /*0da0*/  LDG.E.64 R6, desc[UR10][R6.64] ;  /* 0x0000000a06067981 */ /* 0x000e24000c1e1b00 */
[----:B0----5:R-:W-:-:S07]  /*0db0*/  DFMA R22, R4, R6, R22 ;  /* 0x000000060416722b */ /* 0x021fce0000000016 */
[----:B------:R3:W-:Y:S04]  /*0dc0*/  STG.E.64 desc[UR10][R12.64], R22 ;  /* 0x000000160c007986 */ /* 0x0007e8000c101b0a */
.L_x_2:
[----:B------:R-:W-:Y:S05]  /*0dd0*/  @!P0 BRA `(.L_x_5) ;  /* 0xfffffff000cc8947 */ /* 0x000fea000383ffff */
[----:B------:R-:W-:Y:S05]  /*0de0*/  EXIT ;  /* 0x000000000000794d */ /* 0x000fea0003800000 */
.L_x_6:
[----:B------:R-:W-:-:S00]  /*0df0*/  BRA `(.L_x_6) ;  /* 0xfffffffc00fc7947 */ /* 0x000fc0000383ffff */
[----:B------:R-:W-:-:S00]  /*0e00*/  NOP ;  /* 0x0000000000007918 */ /* 0x000fc00000000000 */
[----:B------:R-:W-:-:S00]  /*0e10*/  NOP ;  /* 0x0000000000007918 */ /* 0x000fc00000000000 */
[----:B------:R-:W-:-:S00]  /*0e20*/  NOP ;  /* 0x0000000000007918 */ /* 0x000fc00000000000 */
[----:B------:R-:W-:-:S00]  /*0e30*/  NOP ;  /* 0x0000000000007918 */ /* 0x000fc00000000000 */
[----:B------:R-:W-:-:S00]  /*0e40*/  NOP ;  /* 0x0000000000007918 */ /* 0x000fc00000000000 */
[----:B------:R-:W-:-:S00]  /*0e50*/  NOP ;  /* 0x0000000000007918 */ /* 0x000fc00000000000 */
[----:B------:R-:W-:-:S00]  /*0e60*/  NOP ;  /* 0x0000000000007918 */ /* 0x000fc00000000000 */
[----:B------:R-:W-:-:S00]  /*0e70*/  NOP ;  /* 0x0000000000007918 */ /* 0x000fc00000000000 */
.L_x_7:


//--------------------- .nv.shared.reserved.0     --------------------------
	.section	.nv.shared.reserved.0,"aw",@nobits
	.weak		__nv_reservedSMEM_offset_0_alias
	.size		__nv_reservedSMEM_offset_0_alias, 0, 64
	.other		__nv_reservedSMEM_offset_0_alias,@"STO_CUDA_RESERVED_SHARED STV_DEFAULT"
__nv_reservedSMEM_offset_0_alias:
	.zero		0
	.zero		64


//--------------------- .nv.constant0._Z25gpu_Matrix_MultiplicationPdS_S_i --------------------------
	.section	.nv.constant0._Z25gpu_Matrix_MultiplicationPdS_S_i,"a",@progbits
	.sectionflags	@""
	.align	4
.nv.constant0._Z25gpu_Matrix_MultiplicationPdS_S_i:
	.zero		924


//--------------------- SYMBOLS --------------------------

	.type		.nv.reservedSmem.offset0,@object
	.size		.nv.reservedSmem.offset0,0x4
